//
// Generated by NVIDIA NVVM Compiler
//
// Compiler Build ID: CL-36424714
// Cuda compilation tools, release 13.0, V13.0.88
// Based on NVVM 20.0.0
//

.version 9.0
.target sm_100
.address_size 64

	// .globl	_ZN2BC8gpu_impl17scalar_set_kernelEPff

.visible .entry _ZN2BC8gpu_impl17scalar_set_kernelEPff(
	.param .u64 .ptr .align 1 _ZN2BC8gpu_impl17scalar_set_kernelEPff_param_0,
	.param .f32 _ZN2BC8gpu_impl17scalar_set_kernelEPff_param_1
)
{
	.reg .b32 	%f<2>;
	.reg .b64 	%rd<3>;

	ld.param.u64 	%rd1, [_ZN2BC8gpu_impl17scalar_set_kernelEPff_param_0];
	ld.param.f32 	%f1, [_ZN2BC8gpu_impl17scalar_set_kernelEPff_param_1];
	cvta.to.global.u64 	%rd2, %rd1;
	st.global.f32 	[%rd2], %f1;
	ret;

}


// ===== COMPILED SASS (sm_100) =====

	.target	sm_100

	.elftype	@"ET_EXEC"


//--------------------- .note.nv.tkinfo           --------------------------
	.section	.note.nv.tkinfo,"",@"SHT_NOTE"
	.sectionflags	@"SHF_NOTE_NV_TKINFO"
	.tkinfo
        /*0018*/ 	.word	0x00000002
        /*0030*/ 	.string	""
        /*0030*/ 	.string	"ptxas"
        /*0030*/ 	.string	"Cuda compilation tools, release 13.0, V13.0.88"
        /*0030*/ 	.string	"Build cuda_13.0.r13.0/compiler.36424714_0"
        /*0030*/ 	.string	"-arch sm_100 -m 64 "



//--------------------- .note.nv.cuinfo           --------------------------
	.section	.note.nv.cuinfo,"",@"SHT_NOTE"
	.sectionflags	@"SHF_NOTE_NV_CUINFO"
        /*0018*/ 	.short	0x0002
        /*001a*/ 	.short	0x0064
        /*001c*/ 	.short	0x0082
	.zero		2


//--------------------- .nv.info                  --------------------------
	.section	.nv.info,"",@"SHT_CUDA_INFO"
	.align	4


	//----- nvinfo : EIATTR_REGCOUNT
	.align		4
        /*0000*/ 	.byte	0x04, 0x2f
        /*0002*/ 	.short	(.L_1 - .L_0)
	.align		4
.L_0:
        /*0004*/ 	.word	index@(_ZN2BC8gpu_impl17scalar_set_kernelEPff)
        /*0008*/ 	.word	0x00000008


	//----- nvinfo : EIATTR_FRAME_SIZE
	.align		4
.L_1:
        /*000c*/ 	.byte	0x04, 0x11
        /*000e*/ 	.short	(.L_3 - .L_2)
	.align		4
.L_2:
        /*0010*/ 	.word	index@(_ZN2BC8gpu_impl17scalar_set_kernelEPff)
        /*0014*/ 	.word	0x00000000


	//----- nvinfo : EIATTR_MIN_STACK_SIZE
	.align		4
.L_3:
        /*0018*/ 	.byte	0x04, 0x12
        /*001a*/ 	.short	(.L_5 - .L_4)
	.align		4
.L_4:
        /*001c*/ 	.word	index@(_ZN2BC8gpu_impl17scalar_set_kernelEPff)
        /*0020*/ 	.word	0x00000000
.L_5:


//--------------------- .nv.compat                --------------------------
	.section	.nv.compat,"",@"SHT_CUDA_COMPAT_INFO"
	.align	4
        /*0000*/ 	.byte	0x02, 0x09, 0x00, 0x00, 0x02, 0x02, 0x01, 0x00, 0x02, 0x05, 0x05, 0x00, 0x03, 0x07, 0x01, 0x01
        /*0010*/ 	.byte	0x02, 0x03, 0x00, 0x00, 0x02, 0x06, 0x01, 0x00, 0x04, 0x0b, 0x08, 0x00, 0x09, 0x00, 0x00, 0x00
        /*0020*/ 	.byte	0x00, 0x00, 0x00, 0x00


//--------------------- .nv.info._ZN2BC8gpu_impl17scalar_set_kernelEPff --------------------------
	.section	.nv.info._ZN2BC8gpu_impl17scalar_set_kernelEPff,"",@"SHT_CUDA_INFO"
	.sectionflags	@""
	.align	4


	//----- nvinfo : EIATTR_CUDA_API_VERSION
	.align		4
        /*0000*/ 	.byte	0x04, 0x37
        /*0002*/ 	.short	(.L_7 - .L_6)
.L_6:
        /*0004*/ 	.word	0x00000082


	//----- nvinfo : EIATTR_KPARAM_INFO
	.align		4
.L_7:
        /*0008*/ 	.byte	0x04, 0x17
        /*000a*/ 	.short	(.L_9 - .L_8)
.L_8:
        /*000c*/ 	.word	0x00000000
        /*0010*/ 	.short	0x0001
        /*0012*/ 	.short	0x0008
        /*0014*/ 	.byte	0x00, 0xf0, 0x11, 0x00


	//----- nvinfo : EIATTR_KPARAM_INFO
	.align		4
.L_9:
        /*0018*/ 	.byte	0x04, 0x17
        /*001a*/ 	.short	(.L_11 - .L_10)
.L_10:
        /*001c*/ 	.word	0x00000000
        /*0020*/ 	.short	0x0000
        /*0022*/ 	.short	0x0000
        /*0024*/ 	.byte	0x00, 0xf5, 0x21, 0x00


	//----- nvinfo : EIATTR_SPARSE_MMA_MASK
	.align		4
.L_11:
        /*0028*/ 	.byte	0x03, 0x50
        /*002a*/ 	.short	0x0000


	//----- nvinfo : EIATTR_MAXREG_COUNT
	.align		4
        /*002c*/ 	.byte	0x03, 0x1b
        /*002e*/ 	.short	0x00ff


	//----- nvinfo : EIATTR_MERCURY_ISA_VERSION
	.align		4
        /*0030*/ 	.byte	0x03, 0x5f
        /*0032*/ 	.short	0x0101


	//----- nvinfo : EIATTR_VRC_CTA_INIT_COUNT
	.align		4
        /*0034*/ 	.byte	0x02, 0x4a
	.zero		1
	.zero		1


	//----- nvinfo : EIATTR_EXIT_INSTR_OFFSETS
	.align		4
        /*0038*/ 	.byte	0x04, 0x1c
        /*003a*/ 	.short	(.L_13 - .L_12)


	//   ....[0]....
.L_12:
        /*003c*/ 	.word	0x00000050


	//----- nvinfo : EIATTR_CBANK_PARAM_SIZE
	.align		4
.L_13:
        /*0040*/ 	.byte	0x03, 0x19
        /*0042*/ 	.short	0x000c


	//----- nvinfo : EIATTR_PARAM_CBANK
	.align		4
        /*0044*/ 	.byte	0x04, 0x0a
        /*0046*/ 	.short	(.L_15 - .L_14)
	.align		4
.L_14:
        /*0048*/ 	.word	index@(.nv.constant0._ZN2BC8gpu_impl17scalar_set_kernelEPff)
        /*004c*/ 	.short	0x0380
        /*004e*/ 	.short	0x000c


	//----- nvinfo : EIATTR_SW_WAR
	.align		4
.L_15:
        /*0050*/ 	.byte	0x04, 0x36
        /*0052*/ 	.short	(.L_17 - .L_16)
.L_16:
        /*0054*/ 	.word	0x00000008
.L_17:


//--------------------- .nv.callgraph             --------------------------
	.section	.nv.callgraph,"",@"SHT_CUDA_CALLGRAPH"
	.align	4
	.sectionentsize	8
	.align		4
        /*0000*/ 	.word	0x00000000
	.align		4
        /*0004*/ 	.word	0xffffffff
	.align		4
        /*0008*/ 	.word	0x00000000
	.align		4
        /*000c*/ 	.word	0xfffffffe
	.align		4
        /*0010*/ 	.word	0x00000000
	.align		4
        /*0014*/ 	.word	0xfffffffd
	.align		4
        /*0018*/ 	.word	0x00000000
	.align		4
        /*001c*/ 	.word	0xfffffffc


//--------------------- .text._ZN2BC8gpu_impl17scalar_set_kernelEPff --------------------------
	.section	.text._ZN2BC8gpu_impl17scalar_set_kernelEPff,"ax",@progbits
	.align	128
        .global         _ZN2BC8gpu_impl17scalar_set_kernelEPff
        .type           _ZN2BC8gpu_impl17scalar_set_kernelEPff,@function
        .size           _ZN2BC8gpu_impl17scalar_set_kernelEPff,(.L_x_1 - _ZN2BC8gpu_impl17scalar_set_kernelEPff)
        .other          _ZN2BC8gpu_impl17scalar_set_kernelEPff,@"STO_CUDA_ENTRY STV_DEFAULT"
_ZN2BC8gpu_impl17scalar_set_kernelEPff:
.text._ZN2BC8gpu_impl17scalar_set_kernelEPff:
[----:B------:R-:W-:Y:S08]  /*0000*/  LDC R1, c[0x0][0x37c] ;  /* 0x0000df00ff017b82 */ /* 0x000ff00000000800 */
[----:B------:R-:W0:Y:S01]  /*0010*/  LDC R5, c[0x0][0x388] ;  /* 0x0000e200ff057b82 */ /* 0x000e220000000800 */
[----:B------:R-:W0:Y:S07]  /*0020*/  LDCU.64 UR4, c[0x0][0x358] ;  /* 0x00006b00ff0477ac */ /* 0x000e2e0008000a00 */
[----:B------:R-:W0:Y:S02]  /*0030*/  LDC.64 R2, c[0x0][0x380] ;  /* 0x0000e000ff027b82 */ /* 0x000e240000000a00 */
[----:B0-----:R-:W-:Y:S01]  /*0040*/  STG.E desc[UR4][R2.64], R5 ;  /* 0x0000000502007986 */ /* 0x001fe2000c101904 */
[----:B------:R-:W-:Y:S05]  /*0050*/  EXIT ;  /* 0x000000000000794d */ /* 0x000fea0003800000 */
.L_x_0:
[----:B------:R-:W-:-:S00]  /*0060*/  BRA `(.L_x_0) ;  /* 0xfffffffc00fc7947 */ /* 0x000fc0000383ffff */
[----:B------:R-:W-:-:S00]  /*0070*/  NOP ;  /* 0x0000000000007918 */ /* 0x000fc00000000000 */
        /* <DEDUP_REMOVED lines=8> */
.L_x_1:


//--------------------- .nv.shared.reserved.0     --------------------------
	.section	.nv.shared.reserved.0,"aw",@nobits
	.weak		__nv_reservedSMEM_offset_0_alias
	.size		__nv_reservedSMEM_offset_0_alias, 0, 64
	.other		__nv_reservedSMEM_offset_0_alias,@"STO_CUDA_RESERVED_SHARED STV_DEFAULT"
__nv_reservedSMEM_offset_0_alias:
	.zero		0
	.zero		64


//--------------------- .nv.constant0._ZN2BC8gpu_impl17scalar_set_kernelEPff --------------------------
	.section	.nv.constant0._ZN2BC8gpu_impl17scalar_set_kernelEPff,"a",@progbits
	.sectionflags	@""
	.align	4
.nv.constant0._ZN2BC8gpu_impl17scalar_set_kernelEPff:
	.zero		908


//--------------------- SYMBOLS --------------------------

	.type		.nv.reservedSmem.offset0,@object
	.size		.nv.reservedSmem.offset0,0x4
